//
// Generated by NVIDIA NVVM Compiler
//
// Compiler Build ID: CL-36424714
// Cuda compilation tools, release 13.0, V13.0.88
// Based on NVVM 20.0.0
//

.version 9.0
.target sm_100
.address_size 64

	// .globl	_Z14kernelAdditionPKiS0_Pi

.visible .entry _Z14kernelAdditionPKiS0_Pi(
	.param .u64 .ptr .align 1 _Z14kernelAdditionPKiS0_Pi_param_0,
	.param .u64 .ptr .align 1 _Z14kernelAdditionPKiS0_Pi_param_1,
	.param .u64 .ptr .align 1 _Z14kernelAdditionPKiS0_Pi_param_2
)
{
	.reg .b32 	%r<5>;
	.reg .b64 	%rd<11>;

	ld.param.u64 	%rd1, [_Z14kernelAdditionPKiS0_Pi_param_0];
	ld.param.u64 	%rd2, [_Z14kernelAdditionPKiS0_Pi_param_1];
	ld.param.u64 	%rd3, [_Z14kernelAdditionPKiS0_Pi_param_2];
	cvta.to.global.u64 	%rd4, %rd3;
	cvta.to.global.u64 	%rd5, %rd2;
	cvta.to.global.u64 	%rd6, %rd1;
	mov.u32 	%r1, %tid.x;
	mul.wide.u32 	%rd7, %r1, 4;
	add.s64 	%rd8, %rd6, %rd7;
	ld.global.u32 	%r2, [%rd8];
	add.s64 	%rd9, %rd5, %rd7;
	ld.global.u32 	%r3, [%rd9];
	add.s32 	%r4, %r3, %r2;
	add.s64 	%rd10, %rd4, %rd7;
	st.global.u32 	[%rd10], %r4;
	ret;

}


// ===== COMPILED SASS (sm_100) =====

	.target	sm_100

	.elftype	@"ET_EXEC"


//--------------------- .note.nv.tkinfo           --------------------------
	.section	.note.nv.tkinfo,"",@"SHT_NOTE"
	.sectionflags	@"SHF_NOTE_NV_TKINFO"
	.tkinfo
        /*0018*/ 	.word	0x00000002
        /*0030*/ 	.string	""
        /*0030*/ 	.string	"ptxas"
        /*0030*/ 	.string	"Cuda compilation tools, release 13.0, V13.0.88"
        /*0030*/ 	.string	"Build cuda_13.0.r13.0/compiler.36424714_0"
        /*0030*/ 	.string	"-arch sm_100 -m 64 "



//--------------------- .note.nv.cuinfo           --------------------------
	.section	.note.nv.cuinfo,"",@"SHT_NOTE"
	.sectionflags	@"SHF_NOTE_NV_CUINFO"
        /*0018*/ 	.short	0x0002
        /*001a*/ 	.short	0x0064
        /*001c*/ 	.short	0x0082
	.zero		2


//--------------------- .nv.info                  --------------------------
	.section	.nv.info,"",@"SHT_CUDA_INFO"
	.align	4


	//----- nvinfo : EIATTR_REGCOUNT
	.align		4
        /*0000*/ 	.byte	0x04, 0x2f
        /*0002*/ 	.short	(.L_1 - .L_0)
	.align		4
.L_0:
        /*0004*/ 	.word	index@(_Z14kernelAdditionPKiS0_Pi)
        /*0008*/ 	.word	0x0000000c


	//----- nvinfo : EIATTR_FRAME_SIZE
	.align		4
.L_1:
        /*000c*/ 	.byte	0x04, 0x11
        /*000e*/ 	.short	(.L_3 - .L_2)
	.align		4
.L_2:
        /*0010*/ 	.word	index@(_Z14kernelAdditionPKiS0_Pi)
        /*0014*/ 	.word	0x00000000


	//----- nvinfo : EIATTR_MIN_STACK_SIZE
	.align		4
.L_3:
        /*0018*/ 	.byte	0x04, 0x12
        /*001a*/ 	.short	(.L_5 - .L_4)
	.align		4
.L_4:
        /*001c*/ 	.word	index@(_Z14kernelAdditionPKiS0_Pi)
        /*0020*/ 	.word	0x00000000
.L_5:


//--------------------- .nv.compat                --------------------------
	.section	.nv.compat,"",@"SHT_CUDA_COMPAT_INFO"
	.align	4
        /*0000*/ 	.byte	0x02, 0x09, 0x00, 0x00, 0x02, 0x02, 0x01, 0x00, 0x02, 0x05, 0x05, 0x00, 0x03, 0x07, 0x01, 0x01
        /*0010*/ 	.byte	0x02, 0x03, 0x00, 0x00, 0x02, 0x06, 0x01, 0x00, 0x04, 0x0b, 0x08, 0x00, 0x09, 0x00, 0x00, 0x00
        /*0020*/ 	.byte	0x00, 0x00, 0x00, 0x00


//--------------------- .nv.info._Z14kernelAdditionPKiS0_Pi --------------------------
	.section	.nv.info._Z14kernelAdditionPKiS0_Pi,"",@"SHT_CUDA_INFO"
	.sectionflags	@""
	.align	4


	//----- nvinfo : EIATTR_CUDA_API_VERSION
	.align		4
        /*0000*/ 	.byte	0x04, 0x37
        /*0002*/ 	.short	(.L_7 - .L_6)
.L_6:
        /*0004*/ 	.word	0x00000082


	//----- nvinfo : EIATTR_KPARAM_INFO
	.align		4
.L_7:
        /*0008*/ 	.byte	0x04, 0x17
        /*000a*/ 	.short	(.L_9 - .L_8)
.L_8:
        /*000c*/ 	.word	0x00000000
        /*0010*/ 	.short	0x0002
        /*0012*/ 	.short	0x0010
        /*0014*/ 	.byte	0x00, 0xf5, 0x21, 0x00


	//----- nvinfo : EIATTR_KPARAM_INFO
	.align		4
.L_9:
        /*0018*/ 	.byte	0x04, 0x17
        /*001a*/ 	.short	(.L_11 - .L_10)
.L_10:
        /*001c*/ 	.word	0x00000000
        /*0020*/ 	.short	0x0001
        /*0022*/ 	.short	0x0008
        /*0024*/ 	.byte	0x00, 0xf5, 0x21, 0x00


	//----- nvinfo : EIATTR_KPARAM_INFO
	.align		4
.L_11:
        /*0028*/ 	.byte	0x04, 0x17
        /*002a*/ 	.short	(.L_13 - .L_12)
.L_12:
        /*002c*/ 	.word	0x00000000
        /*0030*/ 	.short	0x0000
        /*0032*/ 	.short	0x0000
        /*0034*/ 	.byte	0x00, 0xf5, 0x21, 0x00


	//----- nvinfo : EIATTR_SPARSE_MMA_MASK
	.align		4
.L_13:
        /*0038*/ 	.byte	0x03, 0x50
        /*003a*/ 	.short	0x0000


	//----- nvinfo : EIATTR_MAXREG_COUNT
	.align		4
        /*003c*/ 	.byte	0x03, 0x1b
        /*003e*/ 	.short	0x00ff


	//----- nvinfo : EIATTR_MERCURY_ISA_VERSION
	.align		4
        /*0040*/ 	.byte	0x03, 0x5f
        /*0042*/ 	.short	0x0101


	//----- nvinfo : EIATTR_VRC_CTA_INIT_COUNT
	.align		4
        /*0044*/ 	.byte	0x02, 0x4a
	.zero		1
	.zero		1


	//----- nvinfo : EIATTR_EXIT_INSTR_OFFSETS
	.align		4
        /*0048*/ 	.byte	0x04, 0x1c
        /*004a*/ 	.short	(.L_15 - .L_14)


	//   ....[0]....
.L_14:
        /*004c*/ 	.word	0x000000d0


	//----- nvinfo : EIATTR_CBANK_PARAM_SIZE
	.align		4
.L_15:
        /*0050*/ 	.byte	0x03, 0x19
        /*0052*/ 	.short	0x0018


	//----- nvinfo : EIATTR_PARAM_CBANK
	.align		4
        /*0054*/ 	.byte	0x04, 0x0a
        /*0056*/ 	.short	(.L_17 - .L_16)
	.align		4
.L_16:
        /*0058*/ 	.word	index@(.nv.constant0._Z14kernelAdditionPKiS0_Pi)
        /*005c*/ 	.short	0x0380
        /*005e*/ 	.short	0x0018


	//----- nvinfo : EIATTR_SW_WAR
	.align		4
.L_17:
        /*0060*/ 	.byte	0x04, 0x36
        /*0062*/ 	.short	(.L_19 - .L_18)
.L_18:
        /*0064*/ 	.word	0x00000008
.L_19:


//--------------------- .nv.callgraph             --------------------------
	.section	.nv.callgraph,"",@"SHT_CUDA_CALLGRAPH"
	.align	4
	.sectionentsize	8
	.align		4
        /*0000*/ 	.word	0x00000000
	.align		4
        /*0004*/ 	.word	0xffffffff
	.align		4
        /*0008*/ 	.word	0x00000000
	.align		4
        /*000c*/ 	.word	0xfffffffe
	.align		4
        /*0010*/ 	.word	0x00000000
	.align		4
        /*0014*/ 	.word	0xfffffffd
	.align		4
        /*0018*/ 	.word	0x00000000
	.align		4
        /*001c*/ 	.word	0xfffffffc


//--------------------- .text._Z14kernelAdditionPKiS0_Pi --------------------------
	.section	.text._Z14kernelAdditionPKiS0_Pi,"ax",@progbits
	.align	128
        .global         _Z14kernelAdditionPKiS0_Pi
        .type           _Z14kernelAdditionPKiS0_Pi,@function
        .size           _Z14kernelAdditionPKiS0_Pi,(.L_x_1 - _Z14kernelAdditionPKiS0_Pi)
        .other          _Z14kernelAdditionPKiS0_Pi,@"STO_CUDA_ENTRY STV_DEFAULT"
_Z14kernelAdditionPKiS0_Pi:
.text._Z14kernelAdditionPKiS0_Pi:
[----:B------:R-:W-:Y:S01]  /*0000*/  LDC R1, c[0x0][0x37c] ;  /* 0x0000df00ff017b82 */ /* 0x000fe20000000800 */
[----:B------:R-:W0:Y:S07]  /*0010*/  S2R R9, SR_TID.X ;  /* 0x0000000000097919 */ /* 0x000e2e0000002100 */
[----:B------:R-:W0:Y:S01]  /*0020*/  LDC.64 R2, c[0x0][0x380] ;  /* 0x0000e000ff027b82 */ /* 0x000e220000000a00 */
[----:B------:R-:W1:Y:S07]  /*0030*/  LDCU.64 UR4, c[0x0][0x358] ;  /* 0x00006b00ff0477ac */ /* 0x000e6e0008000a00 */
[----:B------:R-:W2:Y:S08]  /*0040*/  LDC.64 R4, c[0x0][0x388] ;  /* 0x0000e200ff047b82 */ /* 0x000eb00000000a00 */
[----:B------:R-:W3:Y:S01]  /*0050*/  LDC.64 R6, c[0x0][0x390] ;  /* 0x0000e400ff067b82 */ /* 0x000ee20000000a00 */
[----:B0-----:R-:W-:-:S04]  /*0060*/  IMAD.WIDE.U32 R2, R9, 0x4, R2 ;  /* 0x0000000409027825 */ /* 0x001fc800078e0002 */
[C---:B--2---:R-:W-:Y:S02]  /*0070*/  IMAD.WIDE.U32 R4, R9.reuse, 0x4, R4 ;  /* 0x0000000409047825 */ /* 0x044fe400078e0004 */
[----:B-1----:R-:W2:Y:S04]  /*0080*/  LDG.E R2, desc[UR4][R2.64] ;  /* 0x0000000402027981 */ /* 0x002ea8000c1e1900 */
[----:B------:R-:W2:Y:S01]  /*0090*/  LDG.E R5, desc[UR4][R4.64] ;  /* 0x0000000404057981 */ /* 0x000ea2000c1e1900 */
[----:B---3--:R-:W-:Y:S01]  /*00a0*/  IMAD.WIDE.U32 R6, R9, 0x4, R6 ;  /* 0x0000000409067825 */ /* 0x008fe200078e0006 */
[----:B--2---:R-:W-:-:S05]  /*00b0*/  IADD3 R9, PT, PT, R2, R5, RZ ;  /* 0x0000000502097210 */ /* 0x004fca0007ffe0ff */
[----:B------:R-:W-:Y:S01]  /*00c0*/  STG.E desc[UR4][R6.64], R9 ;  /* 0x0000000906007986 */ /* 0x000fe2000c101904 */
[----:B------:R-:W-:Y:S05]  /*00d0*/  EXIT ;  /* 0x000000000000794d */ /* 0x000fea0003800000 */
.L_x_0:
[----:B------:R-:W-:-:S00]  /*00e0*/  BRA `(.L_x_0) ;  /* 0xfffffffc00fc7947 */ /* 0x000fc0000383ffff */
[----:B------:R-:W-:-:S00]  /*00f0*/  NOP ;  /* 0x0000000000007918 */ /* 0x000fc00000000000 */
        /* <DEDUP_REMOVED lines=8> */
.L_x_1:


//--------------------- .nv.shared.reserved.0     --------------------------
	.section	.nv.shared.reserved.0,"aw",@nobits
	.weak		__nv_reservedSMEM_offset_0_alias
	.size		__nv_reservedSMEM_offset_0_alias, 0, 64
	.other		__nv_reservedSMEM_offset_0_alias,@"STO_CUDA_RESERVED_SHARED STV_DEFAULT"
__nv_reservedSMEM_offset_0_alias:
	.zero		0
	.zero		64


//--------------------- .nv.constant0._Z14kernelAdditionPKiS0_Pi --------------------------
	.section	.nv.constant0._Z14kernelAdditionPKiS0_Pi,"a",@progbits
	.sectionflags	@""
	.align	4
.nv.constant0._Z14kernelAdditionPKiS0_Pi:
	.zero		920


//--------------------- SYMBOLS --------------------------

	.type		.nv.reservedSmem.offset0,@object
	.size		.nv.reservedSmem.offset0,0x4
